//
// Generated by NVIDIA NVVM Compiler
//
// Compiler Build ID: CL-36424714
// Cuda compilation tools, release 13.0, V13.0.88
// Based on NVVM 20.0.0
//

.version 9.0
.target sm_100
.address_size 64

	// .globl	_Z16transpose_kernelPfS_ii
// _ZZ16transpose_kernelPfS_iiE4tile has been demoted

.visible .entry _Z16transpose_kernelPfS_ii(
	.param .u64 .ptr .align 1 _Z16transpose_kernelPfS_ii_param_0,
	.param .u64 .ptr .align 1 _Z16transpose_kernelPfS_ii_param_1,
	.param .u32 _Z16transpose_kernelPfS_ii_param_2,
	.param .u32 _Z16transpose_kernelPfS_ii_param_3
)
{
	.reg .pred 	%p<6>;
	.reg .b32 	%r<20>;
	.reg .b32 	%f<3>;
	.reg .b64 	%rd<9>;
	// demoted variable
	.shared .align 4 .b8 _ZZ16transpose_kernelPfS_iiE4tile[4096];
	ld.param.u64 	%rd1, [_Z16transpose_kernelPfS_ii_param_0];
	ld.param.u64 	%rd2, [_Z16transpose_kernelPfS_ii_param_1];
	ld.param.u32 	%r4, [_Z16transpose_kernelPfS_ii_param_2];
	ld.param.u32 	%r6, [_Z16transpose_kernelPfS_ii_param_3];
	mov.u32 	%r7, %ctaid.x;
	mov.u32 	%r8, %ntid.x;
	mov.u32 	%r9, %tid.x;
	mad.lo.s32 	%r1, %r7, %r8, %r9;
	mov.u32 	%r10, %ctaid.y;
	mov.u32 	%r11, %ntid.y;
	mov.u32 	%r12, %tid.y;
	mad.lo.s32 	%r13, %r10, %r11, %r12;
	setp.lt.s32 	%p2, %r1, %r4;
	setp.lt.s32 	%p3, %r13, %r6;
	and.pred  	%p1, %p2, %p3;
	shl.b32 	%r14, %r9, 7;
	mov.u32 	%r15, _ZZ16transpose_kernelPfS_iiE4tile;
	add.s32 	%r16, %r15, %r14;
	shl.b32 	%r17, %r12, 2;
	add.s32 	%r3, %r16, %r17;
	not.pred 	%p4, %p1;
	@%p4 bra 	$L__BB0_2;
	cvta.to.global.u64 	%rd3, %rd1;
	mad.lo.s32 	%r18, %r4, %r13, %r1;
	mul.wide.s32 	%rd4, %r18, 4;
	add.s64 	%rd5, %rd3, %rd4;
	ld.global.f32 	%f1, [%rd5];
	st.shared.f32 	[%r3], %f1;
$L__BB0_2:
	bar.sync 	0;
	@%p4 bra 	$L__BB0_4;
	ld.shared.f32 	%f2, [%r3];
	mad.lo.s32 	%r19, %r6, %r1, %r13;
	cvta.to.global.u64 	%rd6, %rd2;
	mul.wide.s32 	%rd7, %r19, 4;
	add.s64 	%rd8, %rd6, %rd7;
	st.global.f32 	[%rd8], %f2;
$L__BB0_4:
	ret;

}


// ===== COMPILED SASS (sm_100) =====

	.target	sm_100

	.elftype	@"ET_EXEC"


//--------------------- .note.nv.tkinfo           --------------------------
	.section	.note.nv.tkinfo,"",@"SHT_NOTE"
	.sectionflags	@"SHF_NOTE_NV_TKINFO"
	.tkinfo
        /*0018*/ 	.word	0x00000002
        /*0030*/ 	.string	""
        /*0030*/ 	.string	"ptxas"
        /*0030*/ 	.string	"Cuda compilation tools, release 13.0, V13.0.88"
        /*0030*/ 	.string	"Build cuda_13.0.r13.0/compiler.36424714_0"
        /*0030*/ 	.string	"-arch sm_100 -m 64 "



//--------------------- .note.nv.cuinfo           --------------------------
	.section	.note.nv.cuinfo,"",@"SHT_NOTE"
	.sectionflags	@"SHF_NOTE_NV_CUINFO"
        /*0018*/ 	.short	0x0002
        /*001a*/ 	.short	0x0064
        /*001c*/ 	.short	0x0082
	.zero		2


//--------------------- .nv.info                  --------------------------
	.section	.nv.info,"",@"SHT_CUDA_INFO"
	.align	4


	//----- nvinfo : EIATTR_REGCOUNT
	.align		4
        /*0000*/ 	.byte	0x04, 0x2f
        /*0002*/ 	.short	(.L_1 - .L_0)
	.align		4
.L_0:
        /*0004*/ 	.word	index@(_Z16transpose_kernelPfS_ii)
        /*0008*/ 	.word	0x0000000c


	//----- nvinfo : EIATTR_FRAME_SIZE
	.align		4
.L_1:
        /*000c*/ 	.byte	0x04, 0x11
        /*000e*/ 	.short	(.L_3 - .L_2)
	.align		4
.L_2:
        /*0010*/ 	.word	index@(_Z16transpose_kernelPfS_ii)
        /*0014*/ 	.word	0x00000000


	//----- nvinfo : EIATTR_MIN_STACK_SIZE
	.align		4
.L_3:
        /*0018*/ 	.byte	0x04, 0x12
        /*001a*/ 	.short	(.L_5 - .L_4)
	.align		4
.L_4:
        /*001c*/ 	.word	index@(_Z16transpose_kernelPfS_ii)
        /*0020*/ 	.word	0x00000000
.L_5:


//--------------------- .nv.compat                --------------------------
	.section	.nv.compat,"",@"SHT_CUDA_COMPAT_INFO"
	.align	4
        /*0000*/ 	.byte	0x02, 0x09, 0x00, 0x00, 0x02, 0x02, 0x01, 0x00, 0x02, 0x05, 0x05, 0x00, 0x03, 0x07, 0x01, 0x01
        /*0010*/ 	.byte	0x02, 0x03, 0x00, 0x00, 0x02, 0x06, 0x01, 0x00, 0x04, 0x0b, 0x08, 0x00, 0x09, 0x00, 0x00, 0x00
        /*0020*/ 	.byte	0x00, 0x00, 0x00, 0x00


//--------------------- .nv.info._Z16transpose_kernelPfS_ii --------------------------
	.section	.nv.info._Z16transpose_kernelPfS_ii,"",@"SHT_CUDA_INFO"
	.sectionflags	@""
	.align	4


	//----- nvinfo : EIATTR_CUDA_API_VERSION
	.align		4
        /*0000*/ 	.byte	0x04, 0x37
        /*0002*/ 	.short	(.L_7 - .L_6)
.L_6:
        /*0004*/ 	.word	0x00000082


	//----- nvinfo : EIATTR_KPARAM_INFO
	.align		4
.L_7:
        /*0008*/ 	.byte	0x04, 0x17
        /*000a*/ 	.short	(.L_9 - .L_8)
.L_8:
        /*000c*/ 	.word	0x00000000
        /*0010*/ 	.short	0x0003
        /*0012*/ 	.short	0x0014
        /*0014*/ 	.byte	0x00, 0xf0, 0x11, 0x00


	//----- nvinfo : EIATTR_KPARAM_INFO
	.align		4
.L_9:
        /*0018*/ 	.byte	0x04, 0x17
        /*001a*/ 	.short	(.L_11 - .L_10)
.L_10:
        /*001c*/ 	.word	0x00000000
        /*0020*/ 	.short	0x0002
        /*0022*/ 	.short	0x0010
        /*0024*/ 	.byte	0x00, 0xf0, 0x11, 0x00


	//----- nvinfo : EIATTR_KPARAM_INFO
	.align		4
.L_11:
        /*0028*/ 	.byte	0x04, 0x17
        /*002a*/ 	.short	(.L_13 - .L_12)
.L_12:
        /*002c*/ 	.word	0x00000000
        /*0030*/ 	.short	0x0001
        /*0032*/ 	.short	0x0008
        /*0034*/ 	.byte	0x00, 0xf5, 0x21, 0x00


	//----- nvinfo : EIATTR_KPARAM_INFO
	.align		4
.L_13:
        /*0038*/ 	.byte	0x04, 0x17
        /*003a*/ 	.short	(.L_15 - .L_14)
.L_14:
        /*003c*/ 	.word	0x00000000
        /*0040*/ 	.short	0x0000
        /*0042*/ 	.short	0x0000
        /*0044*/ 	.byte	0x00, 0xf5, 0x21, 0x00


	//----- nvinfo : EIATTR_SPARSE_MMA_MASK
	.align		4
.L_15:
        /*0048*/ 	.byte	0x03, 0x50
        /*004a*/ 	.short	0x0000


	//----- nvinfo : EIATTR_MAXREG_COUNT
	.align		4
        /*004c*/ 	.byte	0x03, 0x1b
        /*004e*/ 	.short	0x00ff


	//----- nvinfo : EIATTR_NUM_BARRIERS
	.align		4
        /*0050*/ 	.byte	0x02, 0x4c
        /*0052*/ 	.byte	0x01
	.zero		1


	//----- nvinfo : EIATTR_MERCURY_ISA_VERSION
	.align		4
        /*0054*/ 	.byte	0x03, 0x5f
        /*0056*/ 	.short	0x0101


	//----- nvinfo : EIATTR_VRC_CTA_INIT_COUNT
	.align		4
        /*0058*/ 	.byte	0x02, 0x4a
	.zero		1
	.zero		1


	//----- nvinfo : EIATTR_EXIT_INSTR_OFFSETS
	.align		4
        /*005c*/ 	.byte	0x04, 0x1c
        /*005e*/ 	.short	(.L_17 - .L_16)


	//   ....[0]....
.L_16:
        /*0060*/ 	.word	0x00000180


	//   ....[1]....
        /*0064*/ 	.word	0x000001e0


	//----- nvinfo : EIATTR_CBANK_PARAM_SIZE
	.align		4
.L_17:
        /*0068*/ 	.byte	0x03, 0x19
        /*006a*/ 	.short	0x0018


	//----- nvinfo : EIATTR_PARAM_CBANK
	.align		4
        /*006c*/ 	.byte	0x04, 0x0a
        /*006e*/ 	.short	(.L_19 - .L_18)
	.align		4
.L_18:
        /*0070*/ 	.word	index@(.nv.constant0._Z16transpose_kernelPfS_ii)
        /*0074*/ 	.short	0x0380
        /*0076*/ 	.short	0x0018


	//----- nvinfo : EIATTR_SW_WAR
	.align		4
.L_19:
        /*0078*/ 	.byte	0x04, 0x36
        /*007a*/ 	.short	(.L_21 - .L_20)
.L_20:
        /*007c*/ 	.word	0x00000008
.L_21:


//--------------------- .nv.callgraph             --------------------------
	.section	.nv.callgraph,"",@"SHT_CUDA_CALLGRAPH"
	.align	4
	.sectionentsize	8
	.align		4
        /*0000*/ 	.word	0x00000000
	.align		4
        /*0004*/ 	.word	0xffffffff
	.align		4
        /*0008*/ 	.word	0x00000000
	.align		4
        /*000c*/ 	.word	0xfffffffe
	.align		4
        /*0010*/ 	.word	0x00000000
	.align		4
        /*0014*/ 	.word	0xfffffffd
	.align		4
        /*0018*/ 	.word	0x00000000
	.align		4
        /*001c*/ 	.word	0xfffffffc


//--------------------- .text._Z16transpose_kernelPfS_ii --------------------------
	.section	.text._Z16transpose_kernelPfS_ii,"ax",@progbits
	.align	128
        .global         _Z16transpose_kernelPfS_ii
        .type           _Z16transpose_kernelPfS_ii,@function
        .size           _Z16transpose_kernelPfS_ii,(.L_x_1 - _Z16transpose_kernelPfS_ii)
        .other          _Z16transpose_kernelPfS_ii,@"STO_CUDA_ENTRY STV_DEFAULT"
_Z16transpose_kernelPfS_ii:
.text._Z16transpose_kernelPfS_ii:
[----:B------:R-:W-:Y:S01]  /*0000*/  LDC R1, c[0x0][0x37c] ;  /* 0x0000df00ff017b82 */ /* 0x000fe20000000800 */
[----:B------:R-:W0:Y:S07]  /*0010*/  S2R R6, SR_TID.Y ;  /* 0x0000000000067919 */ /* 0x000e2e0000002200 */
[----:B------:R-:W1:Y:S01]  /*0020*/  LDC R0, c[0x0][0x360] ;  /* 0x0000d800ff007b82 */ /* 0x000e620000000800 */
[----:B------:R-:W2:Y:S01]  /*0030*/  LDCU.64 UR8, c[0x0][0x390] ;  /* 0x00007200ff0877ac */ /* 0x000ea20008000a00 */
[----:B------:R-:W1:Y:S01]  /*0040*/  S2R R9, SR_TID.X ;  /* 0x0000000000097919 */ /* 0x000e620000002100 */
[----:B------:R-:W3:Y:S05]  /*0050*/  LDCU.64 UR6, c[0x0][0x358] ;  /* 0x00006b00ff0677ac */ /* 0x000eea0008000a00 */
[----:B------:R-:W0:Y:S08]  /*0060*/  S2UR UR5, SR_CTAID.Y ;  /* 0x00000000000579c3 */ /* 0x000e300000002600 */
[----:B------:R-:W0:Y:S08]  /*0070*/  LDC R5, c[0x0][0x364] ;  /* 0x0000d900ff057b82 */ /* 0x000e300000000800 */
[----:B------:R-:W1:Y:S01]  /*0080*/  S2UR UR4, SR_CTAID.X ;  /* 0x00000000000479c3 */ /* 0x000e620000002500 */
[----:B0-----:R-:W-:-:S05]  /*0090*/  IMAD R5, R5, UR5, R6 ;  /* 0x0000000505057c24 */ /* 0x001fca000f8e0206 */
[----:B--2---:R-:W-:Y:S01]  /*00a0*/  ISETP.GE.AND P0, PT, R5, UR9, PT ;  /* 0x0000000905007c0c */ /* 0x004fe2000bf06270 */
[----:B-1----:R-:W-:-:S05]  /*00b0*/  IMAD R0, R0, UR4, R9 ;  /* 0x0000000400007c24 */ /* 0x002fca000f8e0209 */
[----:B------:R-:W-:-:S13]  /*00c0*/  ISETP.LT.AND P0, PT, R0, UR8, !P0 ;  /* 0x0000000800007c0c */ /* 0x000fda000c701270 */
[----:B------:R-:W0:Y:S01]  /*00d0*/  @P0 LDC.64 R2, c[0x0][0x380] ;  /* 0x0000e000ff020b82 */ /* 0x000e220000000a00 */
[----:B------:R-:W-:-:S04]  /*00e0*/  @P0 IMAD R7, R5, UR8, R0 ;  /* 0x0000000805070c24 */ /* 0x000fc8000f8e0200 */
[----:B0-----:R-:W-:-:S06]  /*00f0*/  @P0 IMAD.WIDE R2, R7, 0x4, R2 ;  /* 0x0000000407020825 */ /* 0x001fcc00078e0202 */
[----:B---3--:R-:W2:Y:S01]  /*0100*/  @P0 LDG.E R3, desc[UR6][R2.64] ;  /* 0x0000000602030981 */ /* 0x008ea2000c1e1900 */
[----:B------:R-:W0:Y:S01]  /*0110*/  S2UR UR5, SR_CgaCtaId ;  /* 0x00000000000579c3 */ /* 0x000e220000008800 */
[----:B------:R-:W-:Y:S02]  /*0120*/  UMOV UR4, 0x400 ;  /* 0x0000040000047882 */ /* 0x000fe40000000000 */
[----:B0-----:R-:W-:-:S06]  /*0130*/  ULEA UR4, UR5, UR4, 0x18 ;  /* 0x0000000405047291 */ /* 0x001fcc000f8ec0ff */
[----:B------:R-:W-:-:S04]  /*0140*/  LEA R4, R9, UR4, 0x7 ;  /* 0x0000000409047c11 */ /* 0x000fc8000f8e38ff */
[----:B------:R-:W-:-:S05]  /*0150*/  LEA R4, R6, R4, 0x2 ;  /* 0x0000000406047211 */ /* 0x000fca00078e10ff */
[----:B--2---:R0:W-:Y:S01]  /*0160*/  @P0 STS [R4], R3 ;  /* 0x0000000304000388 */ /* 0x0041e20000000800 */
[----:B------:R-:W-:Y:S06]  /*0170*/  BAR.SYNC.DEFER_BLOCKING 0x0 ;  /* 0x0000000000007b1d */ /* 0x000fec0000010000 */
[----:B------:R-:W-:Y:S05]  /*0180*/  @!P0 EXIT ;  /* 0x000000000000894d */ /* 0x000fea0003800000 */
[----:B------:R-:W1:Y:S01]  /*0190*/  LDS R7, [R4] ;  /* 0x0000000004077984 */ /* 0x000e620000000800 */
[----:B0-----:R-:W0:Y:S01]  /*01a0*/  LDC.64 R2, c[0x0][0x388] ;  /* 0x0000e200ff027b82 */ /* 0x001e220000000a00 */
[----:B------:R-:W-:-:S04]  /*01b0*/  IMAD R5, R0, UR9, R5 ;  /* 0x0000000900057c24 */ /* 0x000fc8000f8e0205 */
[----:B0-----:R-:W-:-:S05]  /*01c0*/  IMAD.WIDE R2, R5, 0x4, R2 ;  /* 0x0000000405027825 */ /* 0x001fca00078e0202 */
[----:B-1----:R-:W-:Y:S01]  /*01d0*/  STG.E desc[UR6][R2.64], R7 ;  /* 0x0000000702007986 */ /* 0x002fe2000c101906 */
[----:B------:R-:W-:Y:S05]  /*01e0*/  EXIT ;  /* 0x000000000000794d */ /* 0x000fea0003800000 */
.L_x_0:
[----:B------:R-:W-:-:S00]  /*01f0*/  BRA `(.L_x_0) ;  /* 0xfffffffc00fc7947 */ /* 0x000fc0000383ffff */
[----:B------:R-:W-:-:S00]  /*0200*/  NOP ;  /* 0x0000000000007918 */ /* 0x000fc00000000000 */
[----:B------:R-:W-:-:S00]  /*0210*/  NOP ;  /* 0x0000000000007918 */ /* 0x000fc00000000000 */
[----:B------:R-:W-:-:S00]  /*0220*/  NOP ;  /* 0x0000000000007918 */ /* 0x000fc00000000000 */
[----:B------:R-:W-:-:S00]  /*0230*/  NOP ;  /* 0x0000000000007918 */ /* 0x000fc00000000000 */
[----:B------:R-:W-:-:S00]  /*0240*/  NOP ;  /* 0x0000000000007918 */ /* 0x000fc00000000000 */
[----:B------:R-:W-:-:S00]  /*0250*/  NOP ;  /* 0x0000000000007918 */ /* 0x000fc00000000000 */
[----:B------:R-:W-:-:S00]  /*0260*/  NOP ;  /* 0x0000000000007918 */ /* 0x000fc00000000000 */
[----:B------:R-:W-:-:S00]  /*0270*/  NOP ;  /* 0x0000000000007918 */ /* 0x000fc00000000000 */
.L_x_1:


//--------------------- .nv.shared._Z16transpose_kernelPfS_ii --------------------------
	.section	.nv.shared._Z16transpose_kernelPfS_ii,"aw",@nobits
	.sectionflags	@""
	.align	4
.nv.shared._Z16transpose_kernelPfS_ii:
	.zero		5120


//--------------------- .nv.shared.reserved.0     --------------------------
	.section	.nv.shared.reserved.0,"aw",@nobits
	.weak		__nv_reservedSMEM_offset_0_alias
	.size		__nv_reservedSMEM_offset_0_alias, 0, 64
	.other		__nv_reservedSMEM_offset_0_alias,@"STO_CUDA_RESERVED_SHARED STV_DEFAULT"
__nv_reservedSMEM_offset_0_alias:
	.zero		0
	.zero		64


//--------------------- .nv.constant0._Z16transpose_kernelPfS_ii --------------------------
	.section	.nv.constant0._Z16transpose_kernelPfS_ii,"a",@progbits
	.sectionflags	@""
	.align	4
.nv.constant0._Z16transpose_kernelPfS_ii:
	.zero		920


//--------------------- SYMBOLS --------------------------

	.type		.nv.reservedSmem.offset0,@object
	.size		.nv.reservedSmem.offset0,0x4
	.type		.nv.reservedSmem.cap,@object
	.size		.nv.reservedSmem.cap,0x4
